	.headerflags	@"EF_CUDA_TEXMODE_UNIFIED EF_CUDA_64BIT_ADDRESS EF_CUDA_ACCELERATORS EF_CUDA_SM90 EF_CUDA_VIRTUAL_SM(EF_CUDA_SM90)"
	.elftype	@"ET_EXEC"


//--------------------- .nv.info                  --------------------------
	.section	.nv.info,"",@"SHT_CUDA_INFO"
	.align	4


	//----- nvinfo : EIATTR_REGCOUNT
	.align		4
        /*0000*/ 	.byte	0x04, 0x2f
        /*0002*/ 	.short	(.L_3 - .L_2)
	.align		4
.L_2:
        /*0004*/ 	.word	index@(triton_poi_fused_add_div_mean_mul_sqrt_sub_var_0)
        /*0008*/ 	.word	0x0000001c


	//----- nvinfo : EIATTR_MIN_STACK_SIZE
	.align		4
.L_3:
        /*000c*/ 	.byte	0x04, 0x12
        /*000e*/ 	.short	(.L_5 - .L_4)
	.align		4
.L_4:
        /*0010*/ 	.word	index@(triton_poi_fused_add_div_mean_mul_sqrt_sub_var_0)
        /*0014*/ 	.word	0x00000000


	//----- nvinfo : EIATTR_FRAME_SIZE
	.align		4
.L_5:
        /*0018*/ 	.byte	0x04, 0x11
        /*001a*/ 	.short	(.L_7 - .L_6)
	.align		4
.L_6:
        /*001c*/ 	.word	index@(triton_poi_fused_add_div_mean_mul_sqrt_sub_var_0)
        /*0020*/ 	.word	0x00000000


	//----- nvinfo : EIATTR_MIN_STACK_SIZE
	.align		4
.L_7:
        /*0024*/ 	.byte	0x04, 0x12
        /*0026*/ 	.short	(.L_9 - .L_8)
	.align		4
.L_8:
        /*0028*/ 	.word	index@(triton_poi_fused_add_div_mean_mul_sqrt_sub_var_0)
        /*002c*/ 	.word	0x00000000
.L_9:


//--------------------- .nv.info.triton_poi_fused_add_div_mean_mul_sqrt_sub_var_0 --------------------------
	.section	.nv.info.triton_poi_fused_add_div_mean_mul_sqrt_sub_var_0,"",@"SHT_CUDA_INFO"
	.sectionflags	@""
	.align	4


	//----- nvinfo : EIATTR_CUDA_API_VERSION
	.align		4
        /*0000*/ 	.byte	0x04, 0x37
        /*0002*/ 	.short	(.L_11 - .L_10)
.L_10:
        /*0004*/ 	.word	0x0000007c


	//----- nvinfo : EIATTR_KPARAM_INFO
	.align		4
.L_11:
        /*0008*/ 	.byte	0x04, 0x17
        /*000a*/ 	.short	(.L_13 - .L_12)
.L_12:
        /*000c*/ 	.word	0x00000000
        /*0010*/ 	.short	0x0004
        /*0012*/ 	.short	0x0020
        /*0014*/ 	.byte	0x00, 0xf0, 0x11, 0x00


	//----- nvinfo : EIATTR_KPARAM_INFO
	.align		4
.L_13:
        /*0018*/ 	.byte	0x04, 0x17
        /*001a*/ 	.short	(.L_15 - .L_14)
.L_14:
        /*001c*/ 	.word	0x00000000
        /*0020*/ 	.short	0x0003
        /*0022*/ 	.short	0x0018
        /*0024*/ 	.byte	0x00, 0xf4, 0x21, 0x00


	//----- nvinfo : EIATTR_KPARAM_INFO
	.align		4
.L_15:
        /*0028*/ 	.byte	0x04, 0x17
        /*002a*/ 	.short	(.L_17 - .L_16)
.L_16:
        /*002c*/ 	.word	0x00000000
        /*0030*/ 	.short	0x0002
        /*0032*/ 	.short	0x0010
        /*0034*/ 	.byte	0x00, 0xf4, 0x21, 0x00


	//----- nvinfo : EIATTR_KPARAM_INFO
	.align		4
.L_17:
        /*0038*/ 	.byte	0x04, 0x17
        /*003a*/ 	.short	(.L_19 - .L_18)
.L_18:
        /*003c*/ 	.word	0x00000000
        /*0040*/ 	.short	0x0001
        /*0042*/ 	.short	0x0008
        /*0044*/ 	.byte	0x00, 0xf4, 0x21, 0x00


	//----- nvinfo : EIATTR_KPARAM_INFO
	.align		4
.L_19:
        /*0048*/ 	.byte	0x04, 0x17
        /*004a*/ 	.short	(.L_21 - .L_20)
.L_20:
        /*004c*/ 	.word	0x00000000
        /*0050*/ 	.short	0x0000
        /*0052*/ 	.short	0x0000
        /*0054*/ 	.byte	0x00, 0xf4, 0x21, 0x00


	//----- nvinfo : EIATTR_SPARSE_MMA_MASK
	.align		4
.L_21:
        /*0058*/ 	.byte	0x03, 0x50
        /*005a*/ 	.short	0x0000


	//----- nvinfo : EIATTR_MAXREG_COUNT
	.align		4
        /*005c*/ 	.byte	0x03, 0x1b
        /*005e*/ 	.short	0x00ff


	//----- nvinfo : EIATTR_EXIT_INSTR_OFFSETS
	.align		4
        /*0060*/ 	.byte	0x04, 0x1c
        /*0062*/ 	.short	(.L_23 - .L_22)


	//   ....[0]....
.L_22:
        /*0064*/ 	.word	0x00000620


	//   ....[1]....
        /*0068*/ 	.word	0x00000640


	//----- nvinfo : EIATTR_REQNTID
	.align		4
.L_23:
        /*006c*/ 	.byte	0x04, 0x10
        /*006e*/ 	.short	(.L_25 - .L_24)
.L_24:
        /*0070*/ 	.word	0x00000080
        /*0074*/ 	.word	0x00000001
        /*0078*/ 	.word	0x00000001


	//----- nvinfo : EIATTR_CBANK_PARAM_SIZE
	.align		4
.L_25:
        /*007c*/ 	.byte	0x03, 0x19
        /*007e*/ 	.short	0x0024


	//----- nvinfo : EIATTR_PARAM_CBANK
	.align		4
        /*0080*/ 	.byte	0x04, 0x0a
        /*0082*/ 	.short	(.L_27 - .L_26)
	.align		4
.L_26:
        /*0084*/ 	.word	index@(.nv.constant0.triton_poi_fused_add_div_mean_mul_sqrt_sub_var_0)
        /*0088*/ 	.short	0x0210
        /*008a*/ 	.short	0x0024


	//----- nvinfo : EIATTR_SW_WAR
	.align		4
.L_27:
        /*008c*/ 	.byte	0x04, 0x36
        /*008e*/ 	.short	(.L_29 - .L_28)
.L_28:
        /*0090*/ 	.word	0x00000008
.L_29:


//--------------------- .nv.callgraph             --------------------------
	.section	.nv.callgraph,"",@"SHT_CUDA_CALLGRAPH"
	.align	4
	.sectionentsize	8
	.align		4
        /*0000*/ 	.word	0x00000000
	.align		4
        /*0004*/ 	.word	0xffffffff
	.align		4
        /*0008*/ 	.word	0x00000000
	.align		4
        /*000c*/ 	.word	0xfffffffe
	.align		4
        /*0010*/ 	.word	0x00000000
	.align		4
        /*0014*/ 	.word	0xfffffffd
	.align		4
        /*0018*/ 	.word	0x00000000
	.align		4
        /*001c*/ 	.word	0xfffffffc


//--------------------- .nv.constant4             --------------------------
	.section	.nv.constant4,"a",@progbits
	.align	8
	.align		8
.nv.constant4:
        /*0000*/ 	.dword	_$_str
	.align		8
        /*0008*/ 	.dword	_$_str_$_2


//--------------------- .text.triton_poi_fused_add_div_mean_mul_sqrt_sub_var_0 --------------------------
	.section	.text.triton_poi_fused_add_div_mean_mul_sqrt_sub_var_0,"ax",@progbits
	.align	128
        .global         triton_poi_fused_add_div_mean_mul_sqrt_sub_var_0
        .type           triton_poi_fused_add_div_mean_mul_sqrt_sub_var_0,@function
        .size           triton_poi_fused_add_div_mean_mul_sqrt_sub_var_0,(.L_x_1 - triton_poi_fused_add_div_mean_mul_sqrt_sub_var_0)
        .other          triton_poi_fused_add_div_mean_mul_sqrt_sub_var_0,@"STO_CUDA_ENTRY STV_DEFAULT"
triton_poi_fused_add_div_mean_mul_sqrt_sub_var_0:
.text.triton_poi_fused_add_div_mean_mul_sqrt_sub_var_0:
[----:B------:R-:W0:Y:S02]  /*0000*/  LDC R1, c[0x0][0x28] ;  /* 0x00000a00ff017b82 */ /* 0x000e240000000800 */
[----:B------:R-:W1:Y:S01]  /*0010*/  S2R R0, SR_TID.X ;  /* 0x0000000000007919 */ /* 0x000e620000002100 */
[----:B------:R-:W2:Y:S01]  /*0020*/  LDC.64 R12, c[0x0][0x210] ;  /* 0x00008400ff0c7b82 */ /* 0x000ea20000000a00 */
[----:B------:R-:W-:Y:S02]  /*0030*/  CS2R R6, SRZ ;  /* 0x0000000000067805 */ /* 0x000fe4000001ff00 */
[----:B------:R-:W-:Y:S01]  /*0040*/  CS2R R8, SRZ ;  /* 0x0000000000087805 */ /* 0x000fe2000001ff00 */
[----:B------:R-:W3:Y:S01]  /*0050*/  S2R R3, SR_CTAID.X ;  /* 0x0000000000037919 */ /* 0x000ee20000002500 */
[----:B------:R-:W-:-:S03]  /*0060*/  ULDC.64 UR4, c[0x0][0x208] ;  /* 0x0000820000047ab9 */ /* 0x000fc60000000a00 */
[----:B------:R-:W4:Y:S01]  /*0070*/  LDC.64 R16, c[0x0][0x218] ;  /* 0x00008600ff107b82 */ /* 0x000f220000000a00 */
[----:B-1----:R-:W-:-:S04]  /*0080*/  SHF.L.U32 R0, R0, 0x1, RZ ;  /* 0x0000000100007819 */ /* 0x002fc800000006ff */
[----:B------:R-:W-:Y:S02]  /*0090*/  LOP3.LUT R0, R0, 0xfe, RZ, 0xc0, !PT ;  /* 0x000000fe00007812 */ /* 0x000fe400078ec0ff */
[----:B---3--:R-:W-:Y:S02]  /*00a0*/  SHF.R.S32.HI R5, RZ, 0x17, R3 ;  /* 0x00000017ff057819 */ /* 0x008fe40000011403 */
[----:B------:R-:W-:Y:S02]  /*00b0*/  LEA R0, R3, R0, 0x8 ;  /* 0x0000000003007211 */ /* 0x000fe400078e40ff */
[----:B------:R-:W-:Y:S02]  /*00c0*/  SGXT R5, R5, 0x1 ;  /* 0x000000010505781a */ /* 0x000fe40000000200 */
[----:B------:R-:W-:Y:S02]  /*00d0*/  SHF.R.S32.HI R3, RZ, 0x1f, R0 ;  /* 0x0000001fff037819 */ /* 0x000fe40000011400 */
[----:B------:R-:W-:-:S02]  /*00e0*/  LEA.HI R5, R5, R0, RZ, 0x6 ;  /* 0x0000000005057211 */ /* 0x000fc400078f30ff */
[-C--:B------:R-:W-:Y:S02]  /*00f0*/  LEA.HI R10, R3, R0.reuse, RZ, 0x4 ;  /* 0x00000000030a7211 */ /* 0x080fe400078f20ff */
[----:B------:R-:W-:Y:S02]  /*0100*/  LOP3.LUT R5, R5, 0xffffffc0, RZ, 0xc0, !PT ;  /* 0xffffffc005057812 */ /* 0x000fe400078ec0ff */
[----:B------:R-:W-:Y:S02]  /*0110*/  LOP3.LUT R3, R10, 0xfffffff0, RZ, 0xc0, !PT ;  /* 0xfffffff00a037812 */ /* 0x000fe400078ec0ff */
[----:B------:R-:W-:Y:S02]  /*0120*/  ISETP.GE.AND P4, PT, R0, 0x100, PT ;  /* 0x000001000000780c */ /* 0x000fe40003f86270 */
[----:B------:R-:W-:-:S04]  /*0130*/  IADD3 R3, R5, R0, -R3 ;  /* 0x0000000005037210 */ /* 0x000fc80007ffe803 */
[----:B------:R-:W-:Y:S01]  /*0140*/  IADD3 R19, R3, 0x10, RZ ;  /* 0x0000001003137810 */ /* 0x000fe20007ffe0ff */
[----:B--2---:R-:W-:Y:S01]  /*0150*/  IMAD.WIDE R14, R3, 0x4, R12 ;  /* 0x00000004030e7825 */ /* 0x004fe200078e020c */
[----:B------:R-:W-:-:S03]  /*0160*/  IADD3 R21, R3, 0x20, RZ ;  /* 0x0000002003157810 */ /* 0x000fc60007ffe0ff */
[--C-:B------:R-:W-:Y:S01]  /*0170*/  IMAD.WIDE R18, R19, 0x4, R12.reuse ;  /* 0x0000000413127825 */ /* 0x100fe200078e020c */
[----:B------:R-:W-:Y:S02]  /*0180*/  CS2R R4, SRZ ;  /* 0x0000000000047805 */ /* 0x000fe4000001ff00 */
[----:B------:R-:W-:Y:S01]  /*0190*/  IADD3 R23, R3, 0x30, RZ ;  /* 0x0000003003177810 */ /* 0x000fe20007ffe0ff */
[----:B------:R1:W2:Y:S01]  /*01a0*/  @!P4 LDG.E.EL.64 R6, desc[UR4][R14.64] ;  /* 0x000000040e06c981 */ /* 0x0002a2000c2e1b00 */
[--C-:B------:R-:W-:Y:S01]  /*01b0*/  IMAD.WIDE R20, R21, 0x4, R12.reuse ;  /* 0x0000000415147825 */ /* 0x100fe200078e020c */
[----:B------:R-:W-:Y:S02]  /*01c0*/  CS2R R2, SRZ ;  /* 0x0000000000027805 */ /* 0x000fe4000001ff00 */
[----:B------:R3:W2:Y:S01]  /*01d0*/  @!P4 LDG.E.EL.64 R8, desc[UR4][R18.64] ;  /* 0x000000041208c981 */ /* 0x0006a2000c2e1b00 */
[----:B------:R-:W-:-:S03]  /*01e0*/  IMAD.WIDE R22, R23, 0x4, R12 ;  /* 0x0000000417167825 */ /* 0x000fc600078e020c */
[----:B------:R4:W5:Y:S01]  /*01f0*/  @!P4 LDG.E.EL.64 R4, desc[UR4][R20.64] ;  /* 0x000000041404c981 */ /* 0x000962000c2e1b00 */
[----:B-1----:R-:W1:Y:S03]  /*0200*/  LDC.64 R14, c[0x0][0x220] ;  /* 0x00008800ff0e7b82 */ /* 0x002e660000000a00 */
[----:B------:R1:W5:Y:S01]  /*0210*/  @!P4 LDG.E.EL.64 R2, desc[UR4][R22.64] ;  /* 0x000000041602c981 */ /* 0x000362000c2e1b00 */
[----:B------:R-:W-:Y:S02]  /*0220*/  SHF.R.S32.HI R24, RZ, 0x4, R10 ;  /* 0x00000004ff187819 */ /* 0x000fe4000001140a */
[----:B------:R-:W-:Y:S01]  /*0230*/  CS2R R10, SRZ ;  /* 0x00000000000a7805 */ /* 0x000fe2000001ff00 */
[----:B---3--:R-:W-:Y:S01]  /*0240*/  IMAD.WIDE R18, R0, 0x4, R12 ;  /* 0x0000000400127825 */ /* 0x008fe200078e020c */
[----:B------:R-:W-:-:S04]  /*0250*/  LEA.HI R25, R24, R24, RZ, 0x2 ;  /* 0x0000001818197211 */ /* 0x000fc800078f10ff */
[----:B------:R3:W3:Y:S01]  /*0260*/  @!P4 LDG.E.64 R10, desc[UR4][R18.64] ;  /* 0x00000004120ac981 */ /* 0x0006e2000c1e1b00 */
[----:B------:R-:W-:-:S04]  /*0270*/  LOP3.LUT R25, R25, 0xfffffffc, RZ, 0xc0, !PT ;  /* 0xfffffffc19197812 */ /* 0x000fc800078ec0ff */
[----:B------:R-:W-:Y:S02]  /*0280*/  IADD3 R25, R24, -R25, RZ ;  /* 0x8000001918197210 */ /* 0x000fe40007ffe0ff */
[----:B------:R-:W-:-:S03]  /*0290*/  CS2R R12, SRZ ;  /* 0x00000000000c7805 */ /* 0x000fc6000001ff00 */
[----:B----4-:R-:W-:-:S04]  /*02a0*/  IMAD.WIDE R20, R25, 0x4, R16 ;  /* 0x0000000419147825 */ /* 0x010fc800078e0210 */
[----:B-1----:R-:W-:Y:S01]  /*02b0*/  IMAD.WIDE R22, R25, 0x4, R14 ;  /* 0x0000000419167825 */ /* 0x002fe200078e020e */
[----:B------:R-:W-:-:S04]  /*02c0*/  CS2R R14, SRZ ;  /* 0x00000000000e7805 */ /* 0x000fc8000001ff00 */
[----:B------:R-:W4:Y:S04]  /*02d0*/  @!P4 LDG.E.EL R12, desc[UR4][R22.64] ;  /* 0x00000004160cc981 */ /* 0x000f28000c2e1900 */
[----:B------:R-:W4:Y:S04]  /*02e0*/  @!P4 LDG.E.EL R15, desc[UR4][R20.64] ;  /* 0x00000004140fc981 */ /* 0x000f28000c2e1900 */
[----:B------:R-:W4:Y:S04]  /*02f0*/  @!P4 LDG.E.EL R14, desc[UR4][R20.64] ;  /* 0x00000004140ec981 */ /* 0x000f28000c2e1900 */
[----:B------:R-:W4:Y:S01]  /*0300*/  @!P4 LDG.E.EL R13, desc[UR4][R22.64] ;  /* 0x00000004160dc981 */ /* 0x000f22000c2e1900 */
[----:B--2---:R-:W-:Y:S01]  /*0310*/  FADD R17, R8, R6 ;  /* 0x0000000608117221 */ /* 0x004fe20000000000 */
[----:B------:R-:W-:-:S03]  /*0320*/  FADD R16, R9, R7 ;  /* 0x0000000709107221 */ /* 0x000fc60000000000 */
[----:B-----5:R-:W-:Y:S01]  /*0330*/  FADD R17, R17, R4 ;  /* 0x0000000411117221 */ /* 0x020fe20000000000 */
[----:B------:R-:W-:-:S03]  /*0340*/  FADD R16, R16, R5 ;  /* 0x0000000510107221 */ /* 0x000fc60000000000 */
[----:B------:R-:W-:-:S04]  /*0350*/  FADD R17, R17, R2 ;  /* 0x0000000211117221 */ /* 0x000fc80000000000 */
[C---:B---3--:R-:W-:Y:S01]  /*0360*/  FFMA R18, R17.reuse, -0.25, R8 ;  /* 0xbe80000011127823 */ /* 0x048fe20000000008 */
[----:B------:R-:W-:Y:S01]  /*0370*/  FADD R8, R16, R3 ;  /* 0x0000000310087221 */ /* 0x000fe20000000000 */
[C---:B------:R-:W-:Y:S02]  /*0380*/  FFMA R6, R17.reuse, -0.25, R6 ;  /* 0xbe80000011067823 */ /* 0x040fe40000000006 */
[----:B------:R-:W-:Y:S01]  /*0390*/  FMUL R19, R18, R18 ;  /* 0x0000001212137220 */ /* 0x000fe20000400000 */
[C---:B------:R-:W-:Y:S01]  /*03a0*/  FFMA R9, R8.reuse, -0.25, R9 ;  /* 0xbe80000008097823 */ /* 0x040fe20000000009 */
[----:B------:R-:W-:Y:S02]  /*03b0*/  FFMA R7, R8, -0.25, R7 ;  /* 0xbe80000008077823 */ /* 0x000fe40000000007 */
[----:B------:R-:W-:Y:S01]  /*03c0*/  FFMA R19, R6, R6, R19 ;  /* 0x0000000606137223 */ /* 0x000fe20000000013 */
[----:B------:R-:W-:Y:S01]  /*03d0*/  FFMA R6, R17, -0.25, R4 ;  /* 0xbe80000011067823 */ /* 0x000fe20000000004 */
[----:B------:R-:W-:Y:S01]  /*03e0*/  FMUL R4, R9, R9 ;  /* 0x0000000909047220 */ /* 0x000fe20000400000 */
[----:B------:R-:W-:-:S02]  /*03f0*/  FFMA R5, R8, -0.25, R5 ;  /* 0xbe80000008057823 */ /* 0x000fc40000000005 */
[----:B------:R-:W-:Y:S01]  /*0400*/  FFMA R19, R6, R6, R19 ;  /* 0x0000000606137223 */ /* 0x000fe20000000013 */
[----:B------:R-:W-:Y:S01]  /*0410*/  FFMA R4, R7, R7, R4 ;  /* 0x0000000707047223 */ /* 0x000fe20000000004 */
[----:B------:R-:W-:Y:S01]  /*0420*/  HFMA2.MMA R6, -RZ, RZ, 1.625, 0 ;  /* 0x3e800000ff067435 */ /* 0x000fe200000001ff */
[----:B------:R-:W-:Y:S01]  /*0430*/  FFMA R2, R17, -0.25, R2 ;  /* 0xbe80000011027823 */ /* 0x000fe20000000002 */
[----:B------:R-:W-:Y:S01]  /*0440*/  FFMA R3, R8, -0.25, R3 ;  /* 0xbe80000008037823 */ /* 0x000fe20000000003 */
[----:B------:R-:W-:Y:S02]  /*0450*/  FFMA R4, R5, R5, R4 ;  /* 0x0000000505047223 */ /* 0x000fe40000000004 */
[----:B------:R-:W-:Y:S02]  /*0460*/  FFMA R19, R2, R2, R19 ;  /* 0x0000000202137223 */ /* 0x000fe40000000013 */
[----:B------:R-:W-:Y:S02]  /*0470*/  FFMA R4, R3, R3, R4 ;  /* 0x0000000303047223 */ /* 0x000fe40000000004 */
[----:B------:R-:W1:Y:S01]  /*0480*/  LDC.64 R2, c[0x0][0x228] ;  /* 0x00008a00ff027b82 */ /* 0x000e620000000a00 */
[-C--:B------:R-:W-:Y:S01]  /*0490*/  FFMA R19, R19, R6.reuse, 9.9999997473787516356e-06 ;  /* 0x3727c5ac13137423 */ /* 0x080fe20000000006 */
[----:B------:R-:W-:-:S03]  /*04a0*/  FFMA R4, R4, R6, 9.9999997473787516356e-06 ;  /* 0x3727c5ac04047423 */ /* 0x000fc60000000006 */
[----:B------:R-:W2:Y:S08]  /*04b0*/  MUFU.SQRT R5, R19 ;  /* 0x0000001300057308 */ /* 0x000eb00000002000 */
[----:B------:R-:W3:Y:S01]  /*04c0*/  MUFU.SQRT R6, R4 ;  /* 0x0000000400067308 */ /* 0x000ee20000002000 */
[C---:B--2---:R-:W-:Y:S02]  /*04d0*/  FSETP.GT.AND P0, PT, R5.reuse, 8.50705917302346158658e+37, PT ;  /* 0x7e8000000500780b */ /* 0x044fe40003f04000 */
[----:B------:R-:W-:-:S02]  /*04e0*/  FSETP.GEU.AND P2, PT, R5, 1.175494350822287508e-38, PT ;  /* 0x008000000500780b */ /* 0x000fc40003f4e000 */
[C---:B---3--:R-:W-:Y:S02]  /*04f0*/  FSETP.GT.AND P1, PT, R6.reuse, 8.50705917302346158658e+37, PT ;  /* 0x7e8000000600780b */ /* 0x048fe40003f24000 */
[----:B------:R-:W-:-:S07]  /*0500*/  FSETP.GEU.AND P3, PT, R6, 1.175494350822287508e-38, PT ;  /* 0x008000000600780b */ /* 0x000fce0003f6e000 */
[----:B------:R-:W-:-:S04]  /*0510*/  @P0 FMUL R5, R5, 0.25 ;  /* 0x3e80000005050820 */ /* 0x000fc80000400000 */
[----:B------:R-:W-:Y:S01]  /*0520*/  @!P2 FMUL R5, R5, 16777216 ;  /* 0x4b8000000505a820 */ /* 0x000fe20000400000 */
[----:B------:R-:W-:-:S04]  /*0530*/  @P1 FMUL R6, R6, 0.25 ;  /* 0x3e80000006061820 */ /* 0x000fc80000400000 */
[----:B------:R-:W-:Y:S01]  /*0540*/  @!P3 FMUL R6, R6, 16777216 ;  /* 0x4b8000000606b820 */ /* 0x000fe20000400000 */
[----:B------:R-:W2:Y:S01]  /*0550*/  MUFU.RCP R5, R5 ;  /* 0x0000000500057308 */ /* 0x000ea20000001000 */
[----:B------:R-:W-:Y:S01]  /*0560*/  FFMA R10, R17, -0.25, R10 ;  /* 0xbe800000110a7823 */ /* 0x000fe2000000000a */
[----:B------:R-:W-:-:S06]  /*0570*/  FFMA R8, R8, -0.25, R11 ;  /* 0xbe80000008087823 */ /* 0x000fcc000000000b */
[----:B------:R-:W3:Y:S01]  /*0580*/  MUFU.RCP R9, R6 ;  /* 0x0000000600097308 */ /* 0x000ee20000001000 */
[----:B------:R-:W-:Y:S01]  /*0590*/  @P0 FMUL R10, R10, 0.25 ;  /* 0x3e8000000a0a0820 */ /* 0x000fe20000400000 */
[----:B------:R-:W-:-:S03]  /*05a0*/  @P1 FMUL R8, R8, 0.25 ;  /* 0x3e80000008081820 */ /* 0x000fc60000400000 */
[----:B------:R-:W-:Y:S01]  /*05b0*/  @!P2 FMUL R10, R10, 16777216 ;  /* 0x4b8000000a0aa820 */ /* 0x000fe20000400000 */
[----:B------:R-:W-:-:S03]  /*05c0*/  @!P3 FMUL R8, R8, 16777216 ;  /* 0x4b8000000808b820 */ /* 0x000fc60000400000 */
[----:B--2---:R-:W-:Y:S01]  /*05d0*/  FMUL R7, R5, R10 ;  /* 0x0000000a05077220 */ /* 0x004fe20000400000 */
[----:B-1----:R-:W-:-:S04]  /*05e0*/  IMAD.WIDE R2, R0, 0x4, R2 ;  /* 0x0000000400027825 */ /* 0x002fc800078e0202 */
[----:B---3--:R-:W-:Y:S01]  /*05f0*/  FMUL R8, R9, R8 ;  /* 0x0000000809087220 */ /* 0x008fe20000400000 */
[----:B----4-:R-:W-:-:S03]  /*0600*/  FFMA R12, R7, R15, R12 ;  /* 0x0000000f070c7223 */ /* 0x010fc6000000000c */
[----:B------:R-:W-:Y:S01]  /*0610*/  FFMA R13, R8, R14, R13 ;  /* 0x0000000e080d7223 */ /* 0x000fe2000000000d */
[----:B------:R-:W-:Y:S06]  /*0620*/  @P4 EXIT ;  /* 0x000000000000494d */ /* 0x000fec0003800000 */
[----:B------:R-:W-:Y:S01]  /*0630*/  STG.E.64 desc[UR4][R2.64], R12 ;  /* 0x0000000c02007986 */ /* 0x000fe2000c101b04 */
[----:B------:R-:W-:Y:S05]  /*0640*/  EXIT ;  /* 0x000000000000794d */ /* 0x000fea0003800000 */
.L_x_0:
[----:B------:R-:W-:-:S00]  /*0650*/  BRA `(.L_x_0) ;  /* 0xfffffffc00fc7947 */ /* 0x000fc0000383ffff */
[----:B------:R-:W-:-:S00]  /*0660*/  NOP ;  /* 0x0000000000007918 */ /* 0x000fc00000000000 */
        /* <DEDUP_REMOVED lines=9> */
.L_x_1:


//--------------------- .nv.global.init           --------------------------
	.section	.nv.global.init,"aw",@progbits
.nv.global.init:
	.type		_$_str,@object
	.size		_$_str,(_$_str_$_2 - _$_str)
_$_str:
        /*0000*/ 	.byte	0x5f, 0x5f, 0x43, 0x55, 0x44, 0x41, 0x5f, 0x46, 0x54, 0x5a, 0x00
	.type		_$_str_$_2,@object
	.size		_$_str_$_2,(.L_1 - _$_str_$_2)
_$_str_$_2:
        /*000b*/ 	.byte	0x5f, 0x5f, 0x43, 0x55, 0x44, 0x41, 0x5f, 0x50, 0x52, 0x45, 0x43, 0x5f, 0x53, 0x51, 0x52, 0x54
        /*001b*/ 	.byte	0x00
.L_1:


//--------------------- .nv.constant0.triton_poi_fused_add_div_mean_mul_sqrt_sub_var_0 --------------------------
	.section	.nv.constant0.triton_poi_fused_add_div_mean_mul_sqrt_sub_var_0,"a",@progbits
	.sectionflags	@""
	.align	4
.nv.constant0.triton_poi_fused_add_div_mean_mul_sqrt_sub_var_0:
	.zero		564
